	.headerflags	@"EF_CUDA_TEXMODE_UNIFIED EF_CUDA_64BIT_ADDRESS EF_CUDA_ACCELERATORS EF_CUDA_SM90 EF_CUDA_VIRTUAL_SM(EF_CUDA_SM90)"
	.elftype	@"ET_EXEC"


//--------------------- .nv.info                  --------------------------
	.section	.nv.info,"",@"SHT_CUDA_INFO"
	.align	4


	//----- nvinfo : EIATTR_REGCOUNT
	.align		4
        /*0000*/ 	.byte	0x04, 0x2f
        /*0002*/ 	.short	(.L_1 - .L_0)
	.align		4
.L_0:
        /*0004*/ 	.word	index@(triton_poi_fused_clone_11)
        /*0008*/ 	.word	0x0000001c


	//----- nvinfo : EIATTR_MIN_STACK_SIZE
	.align		4
.L_1:
        /*000c*/ 	.byte	0x04, 0x12
        /*000e*/ 	.short	(.L_3 - .L_2)
	.align		4
.L_2:
        /*0010*/ 	.word	index@(triton_poi_fused_clone_11)
        /*0014*/ 	.word	0x00000000


	//----- nvinfo : EIATTR_FRAME_SIZE
	.align		4
.L_3:
        /*0018*/ 	.byte	0x04, 0x11
        /*001a*/ 	.short	(.L_5 - .L_4)
	.align		4
.L_4:
        /*001c*/ 	.word	index@(triton_poi_fused_clone_11)
        /*0020*/ 	.word	0x00000000


	//----- nvinfo : EIATTR_MIN_STACK_SIZE
	.align		4
.L_5:
        /*0024*/ 	.byte	0x04, 0x12
        /*0026*/ 	.short	(.L_7 - .L_6)
	.align		4
.L_6:
        /*0028*/ 	.word	index@(triton_poi_fused_clone_11)
        /*002c*/ 	.word	0x00000000
.L_7:


//--------------------- .nv.info.triton_poi_fused_clone_11 --------------------------
	.section	.nv.info.triton_poi_fused_clone_11,"",@"SHT_CUDA_INFO"
	.sectionflags	@""
	.align	4


	//----- nvinfo : EIATTR_CUDA_API_VERSION
	.align		4
        /*0000*/ 	.byte	0x04, 0x37
        /*0002*/ 	.short	(.L_9 - .L_8)
.L_8:
        /*0004*/ 	.word	0x0000007c


	//----- nvinfo : EIATTR_KPARAM_INFO
	.align		4
.L_9:
        /*0008*/ 	.byte	0x04, 0x17
        /*000a*/ 	.short	(.L_11 - .L_10)
.L_10:
        /*000c*/ 	.word	0x00000000
        /*0010*/ 	.short	0x0003
        /*0012*/ 	.short	0x0014
        /*0014*/ 	.byte	0x00, 0xf0, 0x11, 0x00


	//----- nvinfo : EIATTR_KPARAM_INFO
	.align		4
.L_11:
        /*0018*/ 	.byte	0x04, 0x17
        /*001a*/ 	.short	(.L_13 - .L_12)
.L_12:
        /*001c*/ 	.word	0x00000000
        /*0020*/ 	.short	0x0002
        /*0022*/ 	.short	0x0010
        /*0024*/ 	.byte	0x00, 0xf0, 0x11, 0x00


	//----- nvinfo : EIATTR_KPARAM_INFO
	.align		4
.L_13:
        /*0028*/ 	.byte	0x04, 0x17
        /*002a*/ 	.short	(.L_15 - .L_14)
.L_14:
        /*002c*/ 	.word	0x00000000
        /*0030*/ 	.short	0x0001
        /*0032*/ 	.short	0x0008
        /*0034*/ 	.byte	0x00, 0xf4, 0x21, 0x00


	//----- nvinfo : EIATTR_KPARAM_INFO
	.align		4
.L_15:
        /*0038*/ 	.byte	0x04, 0x17
        /*003a*/ 	.short	(.L_17 - .L_16)
.L_16:
        /*003c*/ 	.word	0x00000000
        /*0040*/ 	.short	0x0000
        /*0042*/ 	.short	0x0000
        /*0044*/ 	.byte	0x00, 0xf4, 0x21, 0x00


	//----- nvinfo : EIATTR_SPARSE_MMA_MASK
	.align		4
.L_17:
        /*0048*/ 	.byte	0x03, 0x50
        /*004a*/ 	.short	0x0000


	//----- nvinfo : EIATTR_MAXREG_COUNT
	.align		4
        /*004c*/ 	.byte	0x03, 0x1b
        /*004e*/ 	.short	0x00ff


	//----- nvinfo : EIATTR_EXIT_INSTR_OFFSETS
	.align		4
        /*0050*/ 	.byte	0x04, 0x1c
        /*0052*/ 	.short	(.L_19 - .L_18)


	//   ....[0]....
.L_18:
        /*0054*/ 	.word	0x00000700


	//   ....[1]....
        /*0058*/ 	.word	0x00000750


	//----- nvinfo : EIATTR_REQNTID
	.align		4
.L_19:
        /*005c*/ 	.byte	0x04, 0x10
        /*005e*/ 	.short	(.L_21 - .L_20)
.L_20:
        /*0060*/ 	.word	0x00000080
        /*0064*/ 	.word	0x00000001
        /*0068*/ 	.word	0x00000001


	//----- nvinfo : EIATTR_CBANK_PARAM_SIZE
	.align		4
.L_21:
        /*006c*/ 	.byte	0x03, 0x19
        /*006e*/ 	.short	0x0018


	//----- nvinfo : EIATTR_PARAM_CBANK
	.align		4
        /*0070*/ 	.byte	0x04, 0x0a
        /*0072*/ 	.short	(.L_23 - .L_22)
	.align		4
.L_22:
        /*0074*/ 	.word	index@(.nv.constant0.triton_poi_fused_clone_11)
        /*0078*/ 	.short	0x0210
        /*007a*/ 	.short	0x0018


	//----- nvinfo : EIATTR_SW_WAR
	.align		4
.L_23:
        /*007c*/ 	.byte	0x04, 0x36
        /*007e*/ 	.short	(.L_25 - .L_24)
.L_24:
        /*0080*/ 	.word	0x00000008
.L_25:


//--------------------- .nv.callgraph             --------------------------
	.section	.nv.callgraph,"",@"SHT_CUDA_CALLGRAPH"
	.align	4
	.sectionentsize	8
	.align		4
        /*0000*/ 	.word	0x00000000
	.align		4
        /*0004*/ 	.word	0xffffffff
	.align		4
        /*0008*/ 	.word	0x00000000
	.align		4
        /*000c*/ 	.word	0xfffffffe
	.align		4
        /*0010*/ 	.word	0x00000000
	.align		4
        /*0014*/ 	.word	0xfffffffd
	.align		4
        /*0018*/ 	.word	0x00000000
	.align		4
        /*001c*/ 	.word	0xfffffffc


//--------------------- .text.triton_poi_fused_clone_11 --------------------------
	.section	.text.triton_poi_fused_clone_11,"ax",@progbits
	.sectionflags	@"SHF_BARRIERS=1"
	.align	128
        .global         triton_poi_fused_clone_11
        .type           triton_poi_fused_clone_11,@function
        .size           triton_poi_fused_clone_11,(.L_x_1 - triton_poi_fused_clone_11)
        .other          triton_poi_fused_clone_11,@"STO_CUDA_ENTRY STV_DEFAULT"
triton_poi_fused_clone_11:
.text.triton_poi_fused_clone_11:
[----:B------:R-:W0:Y:S01]  /*0000*/  LDC R1, c[0x0][0x28] ;  /* 0x00000a00ff017b82 */ /* 0x000e220000000800 */
[----:B------:R-:W1:Y:S07]  /*0010*/  S2R R0, SR_CTAID.X ;  /* 0x0000000000007919 */ /* 0x000e6e0000002500 */
[----:B------:R-:W2:Y:S01]  /*0020*/  LDC.64 R16, c[0x0][0x210] ;  /* 0x00008400ff107b82 */ /* 0x000ea20000000a00 */
[----:B------:R-:W-:Y:S01]  /*0030*/  CS2R R18, SRZ ;  /* 0x0000000000127805 */ /* 0x000fe2000001ff00 */
[----:B------:R-:W-:Y:S01]  /*0040*/  ULDC.64 UR6, c[0x0][0x208] ;  /* 0x0000820000067ab9 */ /* 0x000fe20000000a00 */
[----:B------:R-:W3:Y:S01]  /*0050*/  S2R R15, SR_TID.X ;  /* 0x00000000000f7919 */ /* 0x000ee20000002100 */
[----:B------:R-:W4:Y:S01]  /*0060*/  S2R R14, SR_CTAID.Y ;  /* 0x00000000000e7919 */ /* 0x000f220000002600 */
[----:B-1----:R-:W-:Y:S01]  /*0070*/  IMAD.SHL.U32 R0, R0, 0x20, RZ ;  /* 0x0000002000007824 */ /* 0x002fe200078e00ff */
[----:B---3--:R-:W-:-:S04]  /*0080*/  SHF.R.U32.HI R5, RZ, 0x5, R15 ;  /* 0x00000005ff057819 */ /* 0x008fc8000001160f */
[----:B------:R-:W-:Y:S01]  /*0090*/  LOP3.LUT R2, R0, 0x1f, R15, 0xf8, !PT ;  /* 0x0000001f00027812 */ /* 0x000fe200078ef80f */
[----:B----4-:R-:W-:Y:S01]  /*00a0*/  IMAD.SHL.U32 R14, R14, 0x20, RZ ;  /* 0x000000200e0e7824 */ /* 0x010fe200078e00ff */
[----:B------:R-:W-:-:S03]  /*00b0*/  SGXT.U32 R5, R5, 0x2 ;  /* 0x000000020505781a */ /* 0x000fc60000000000 */
[C---:B------:R-:W-:Y:S01]  /*00c0*/  IMAD.HI R3, R2.reuse, 0x4ec4ec4f, RZ ;  /* 0x4ec4ec4f02037827 */ /* 0x040fe200078e02ff */
[----:B------:R-:W-:Y:S02]  /*00d0*/  ISETP.GE.AND P0, PT, R2, 0x2a4, PT ;  /* 0x000002a40200780c */ /* 0x000fe40003f06270 */
[----:B------:R-:W-:Y:S02]  /*00e0*/  LOP3.LUT R6, R14, 0x10, R5, 0xfe, !PT ;  /* 0x000000100e067812 */ /* 0x000fe400078efe05 */
[----:B------:R-:W-:Y:S02]  /*00f0*/  SHF.R.U32.HI R4, RZ, 0x1f, R3 ;  /* 0x0000001fff047819 */ /* 0x000fe40000011603 */
[----:B------:R-:W-:Y:S02]  /*0100*/  ISETP.LT.AND P4, PT, R6, 0x500, !P0 ;  /* 0x000005000600780c */ /* 0x000fe40004781270 */
[----:B------:R-:W-:Y:S02]  /*0110*/  LEA.HI.SX32 R3, R3, R4, 0x1d ;  /* 0x0000000403037211 */ /* 0x000fe400078feaff */
[----:B------:R-:W-:-:S03]  /*0120*/  LOP3.LUT R6, R14, 0x18, R5, 0xfe, !PT ;  /* 0x000000180e067812 */ /* 0x000fc600078efe05 */
[----:B------:R-:W-:Y:S01]  /*0130*/  IMAD R4, R3, -0x1a, R2 ;  /* 0xffffffe603047824 */ /* 0x000fe200078e0202 */
[----:B------:R-:W-:-:S03]  /*0140*/  LOP3.LUT R2, R14, R5, RZ, 0xfc, !PT ;  /* 0x000000050e027212 */ /* 0x000fc600078efcff */
[----:B------:R-:W-:Y:S01]  /*0150*/  IMAD R4, R3, 0x1c, R4 ;  /* 0x0000001c03047824 */ /* 0x000fe200078e0204 */
[----:B------:R-:W-:-:S03]  /*0160*/  ISETP.LT.AND P1, PT, R2, 0x500, !P0 ;  /* 0x000005000200780c */ /* 0x000fc60004721270 */
[----:B------:R-:W-:Y:S01]  /*0170*/  VIADD R3, R4, 0x1d ;  /* 0x0000001d04037836 */ /* 0x000fe20000000000 */
[----:B------:R-:W-:-:S03]  /*0180*/  LOP3.LUT R4, R14, 0x4, R5, 0xfe, !PT ;  /* 0x000000040e047812 */ /* 0x000fc600078efe05 */
[----:B------:R-:W-:Y:S01]  /*0190*/  IMAD R7, R2, 0x310, R3 ;  /* 0x0000031002077824 */ /* 0x000fe200078e0203 */
[----:B------:R-:W-:Y:S02]  /*01a0*/  ISETP.LT.AND P2, PT, R4, 0x500, !P0 ;  /* 0x000005000400780c */ /* 0x000fe40004741270 */
[----:B------:R-:W-:Y:S01]  /*01b0*/  LOP3.LUT R2, R14, 0x8, R5, 0xfe, !PT ;  /* 0x000000080e027812 */ /* 0x000fe200078efe05 */
[----:B------:R-:W-:Y:S01]  /*01c0*/  VIADD R3, R7, 0xc40 ;  /* 0x00000c4007037836 */ /* 0x000fe20000000000 */
[----:B------:R-:W-:Y:S02]  /*01d0*/  LOP3.LUT R4, R14, 0xc, R5, 0xfe, !PT ;  /* 0x0000000c0e047812 */ /* 0x000fe400078efe05 */
[----:B------:R-:W-:Y:S01]  /*01e0*/  ISETP.LT.AND P6, PT, R2, 0x500, !P0 ;  /* 0x000005000200780c */ /* 0x000fe200047c1270 */
[----:B--2---:R-:W-:Y:S01]  /*01f0*/  IMAD.WIDE R2, R3, 0x4, R16 ;  /* 0x0000000403027825 */ /* 0x004fe200078e0210 */
[----:B------:R-:W-:Y:S02]  /*0200*/  ISETP.LT.AND P5, PT, R4, 0x500, !P0 ;  /* 0x000005000400780c */ /* 0x000fe400047a1270 */
[----:B------:R-:W-:-:S02]  /*0210*/  LOP3.LUT R4, R14, 0x14, R5, 0xfe, !PT ;  /* 0x000000140e047812 */ /* 0x000fc400078efe05 */
[----:B------:R-:W-:Y:S01]  /*0220*/  LOP3.LUT R5, R14, 0x1c, R5, 0xfe, !PT ;  /* 0x0000001c0e057812 */ /* 0x000fe200078efe05 */
[----:B------:R1:W2:Y:S01]  /*0230*/  @P2 LDG.E.EL R18, desc[UR6][R2.64] ;  /* 0x0000000602122981 */ /* 0x0002a2000c2e1900 */
[----:B------:R-:W-:Y:S02]  /*0240*/  ISETP.LT.AND P3, PT, R4, 0x500, !P0 ;  /* 0x000005000400780c */ /* 0x000fe40004761270 */
[----:B------:R-:W-:Y:S02]  /*0250*/  ISETP.LT.AND P2, PT, R6, 0x500, !P0 ;  /* 0x000005000600780c */ /* 0x000fe40004741270 */
[----:B------:R-:W-:Y:S01]  /*0260*/  ISETP.LT.AND P0, PT, R5, 0x500, !P0 ;  /* 0x000005000500780c */ /* 0x000fe20004701270 */
[C---:B------:R-:W-:Y:S02]  /*0270*/  VIADD R5, R7.reuse, 0x3d40 ;  /* 0x00003d4007057836 */ /* 0x040fe40000000000 */
[C---:B------:R-:W-:Y:S02]  /*0280*/  VIADD R13, R7.reuse, 0x1880 ;  /* 0x00001880070d7836 */ /* 0x040fe40000000000 */
[----:B------:R-:W-:-:S02]  /*0290*/  VIADD R11, R7, 0x24c0 ;  /* 0x000024c0070b7836 */ /* 0x000fc40000000000 */
[C---:B------:R-:W-:Y:S02]  /*02a0*/  VIADD R9, R7.reuse, 0x3100 ;  /* 0x0000310007097836 */ /* 0x040fe40000000000 */
[C---:B------:R-:W-:Y:S02]  /*02b0*/  VIADD R21, R7.reuse, 0x4980 ;  /* 0x0000498007157836 */ /* 0x040fe40000000000 */
[----:B------:R-:W-:Y:S02]  /*02c0*/  VIADD R23, R7, 0x55c0 ;  /* 0x000055c007177836 */ /* 0x000fe40000000000 */
[----:B-1----:R-:W-:Y:S01]  /*02d0*/  IMAD.WIDE R2, R5, 0x4, R16 ;  /* 0x0000000405027825 */ /* 0x002fe200078e0210 */
[----:B------:R-:W-:-:S03]  /*02e0*/  CS2R R24, SRZ ;  /* 0x0000000000187805 */ /* 0x000fc6000001ff00 */
[----:B------:R-:W-:-:S04]  /*02f0*/  IMAD.WIDE R6, R7, 0x4, R16 ;  /* 0x0000000407067825 */ /* 0x000fc800078e0210 */
[--C-:B------:R-:W-:Y:S01]  /*0300*/  IMAD.WIDE R12, R13, 0x4, R16.reuse ;  /* 0x000000040d0c7825 */ /* 0x100fe200078e0210 */
[----:B------:R-:W3:Y:S03]  /*0310*/  @P1 LDG.E.EL R24, desc[UR6][R6.64] ;  /* 0x0000000606181981 */ /* 0x000ee6000c2e1900 */
[--C-:B------:R-:W-:Y:S01]  /*0320*/  IMAD.WIDE R10, R11, 0x4, R16.reuse ;  /* 0x000000040b0a7825 */ /* 0x100fe200078e0210 */
[----:B------:R1:W4:Y:S03]  /*0330*/  @P6 LDG.E.EL R19, desc[UR6][R12.64] ;  /* 0x000000060c136981 */ /* 0x000326000c2e1900 */
[----:B------:R-:W-:-:S04]  /*0340*/  IMAD.WIDE R8, R9, 0x4, R16 ;  /* 0x0000000409087825 */ /* 0x000fc800078e0210 */
[----:B------:R-:W-:Y:S01]  /*0350*/  IMAD.WIDE R4, R21, 0x4, R16 ;  /* 0x0000000415047825 */ /* 0x000fe200078e0210 */
[----:B------:R-:W-:-:S03]  /*0360*/  CS2R R20, SRZ ;  /* 0x0000000000147805 */ /* 0x000fc6000001ff00 */
[----:B------:R-:W-:Y:S01]  /*0370*/  IMAD.WIDE R16, R23, 0x4, R16 ;  /* 0x0000000417107825 */ /* 0x000fe200078e0210 */
[----:B------:R-:W-:Y:S02]  /*0380*/  CS2R R22, SRZ ;  /* 0x0000000000167805 */ /* 0x000fe4000001ff00 */
[----:B------:R5:W4:Y:S04]  /*0390*/  @P5 LDG.E.EL R20, desc[UR6][R10.64] ;  /* 0x000000060a145981 */ /* 0x000b28000c2e1900 */
[----:B------:R1:W4:Y:S04]  /*03a0*/  @P4 LDG.E.EL R21, desc[UR6][R8.64] ;  /* 0x0000000608154981 */ /* 0x000328000c2e1900 */
[----:B------:R5:W4:Y:S04]  /*03b0*/  @P3 LDG.E.EL R22, desc[UR6][R2.64] ;  /* 0x0000000602163981 */ /* 0x000b28000c2e1900 */
[----:B------:R5:W4:Y:S04]  /*03c0*/  @P2 LDG.E.EL R23, desc[UR6][R4.64] ;  /* 0x0000000604172981 */ /* 0x000b28000c2e1900 */
[----:B------:R-:W4:Y:S01]  /*03d0*/  @P0 LDG.E.EL R25, desc[UR6][R16.64] ;  /* 0x0000000610190981 */ /* 0x000f22000c2e1900 */
[----:B-1----:R-:W5:Y:S01]  /*03e0*/  S2R R12, SR_TID.X ;  /* 0x00000000000c7919 */ /* 0x002f620000002100 */
[----:B------:R-:W1:Y:S01]  /*03f0*/  S2UR UR5, SR_CgaCtaId ;  /* 0x00000000000579c3 */ /* 0x000e620000008800 */
[----:B------:R-:W-:Y:S01]  /*0400*/  UMOV UR4, 0x400 ;  /* 0x0000040000047882 */ /* 0x000fe20000000000 */
[----:B-----5:R-:W-:Y:S01]  /*0410*/  IMAD.SHL.U32 R10, R12, 0x20, RZ ;  /* 0x000000200c0a7824 */ /* 0x020fe200078e00ff */
[----:B------:R-:W-:-:S04]  /*0420*/  SHF.R.U32.HI R11, RZ, 0x5, R12 ;  /* 0x00000005ff0b7819 */ /* 0x000fc8000001160c */
[----:B0-----:R-:W-:Y:S02]  /*0430*/  SGXT.U32 R9, R11, 0x2 ;  /* 0x000000020b09781a */ /* 0x001fe40000000000 */
[----:B------:R-:W-:Y:S01]  /*0440*/  LOP3.LUT R10, R10, 0x3e0, RZ, 0xc0, !PT ;  /* 0x000003e00a0a7812 */ /* 0x000fe200078ec0ff */
[----:B-1----:R-:W-:-:S03]  /*0450*/  UPRMT UR4, UR5, 0x654, UR4 ;  /* 0x0000065405047896 */ /* 0x002fc60008000004 */
[----:B------:R-:W-:Y:S01]  /*0460*/  LOP3.LUT R3, R10, R9, RZ, 0xfc, !PT ;  /* 0x000000090a037212 */ /* 0x000fe200078efcff */
[----:B------:R-:W-:-:S03]  /*0470*/  IMAD.SHL.U32 R8, R12, 0x4, RZ ;  /* 0x000000040c087824 */ /* 0x000fc600078e00ff */
[----:B------:R-:W-:Y:S02]  /*0480*/  LEA.HI R3, R10, R3, RZ, 0x1d ;  /* 0x000000030a037211 */ /* 0x000fe400078fe8ff */
[----:B------:R-:W-:Y:S02]  /*0490*/  SHF.R.U32.HI R2, RZ, 0x1, R12 ;  /* 0x00000001ff027819 */ /* 0x000fe4000001160c */
[----:B------:R-:W-:Y:S02]  /*04a0*/  LEA R12, R3, UR4, 0x2 ;  /* 0x00000004030c7c11 */ /* 0x000fe4000f8e10ff */
[----:B------:R-:W-:Y:S02]  /*04b0*/  LOP3.LUT R8, R8, 0x1fc, RZ, 0xc0, !PT ;  /* 0x000001fc08087812 */ /* 0x000fe400078ec0ff */
[----:B------:R-:W-:-:S05]  /*04c0*/  LOP3.LUT R3, R2, 0x3c, RZ, 0xc0, !PT ;  /* 0x0000003c02037812 */ /* 0x000fca00078ec0ff */
[----:B------:R-:W-:-:S05]  /*04d0*/  IMAD.IADD R3, R8, 0x1, R3 ;  /* 0x0000000108037824 */ /* 0x000fca00078e0203 */
[----:B------:R-:W-:Y:S01]  /*04e0*/  LEA R4, R3, UR4, 0x2 ;  /* 0x0000000403047c11 */ /* 0x000fe2000f8e10ff */
[----:B------:R-:W-:-:S05]  /*04f0*/  IMAD.SHL.U32 R3, R15, 0x4, RZ ;  /* 0x000000040f037824 */ /* 0x000fca00078e00ff */
[----:B------:R-:W-:Y:S02]  /*0500*/  LOP3.LUT R14, R14, 0x1c, R3, 0xf8, !PT ;  /* 0x0000001c0e0e7812 */ /* 0x000fe400078ef803 */
[----:B------:R-:W0:Y:S03]  /*0510*/  LDC.64 R2, c[0x0][0x218] ;  /* 0x00008600ff027b82 */ /* 0x000e260000000a00 */
[----:B------:R-:W-:Y:S01]  /*0520*/  IMAD.HI R9, R14, 0x66666667, RZ ;  /* 0x666666670e097827 */ /* 0x000fe200078e02ff */
[----:B------:R-:W-:-:S04]  /*0530*/  SHF.R.U32.HI R15, RZ, 0x3, R15 ;  /* 0x00000003ff0f7819 */ /* 0x000fc8000001160f */
[----:B------:R-:W-:-:S04]  /*0540*/  SHF.R.U32.HI R10, RZ, 0x1f, R9 ;  /* 0x0000001fff0a7819 */ /* 0x000fc80000011609 */
[----:B------:R-:W-:Y:S02]  /*0550*/  LEA.HI.SX32 R11, R9, R10, 0x19 ;  /* 0x0000000a090b7211 */ /* 0x000fe400078fcaff */
[----:B------:R-:W-:Y:S02]  /*0560*/  SGXT.U32 R9, R15, 0x4 ;  /* 0x000000040f09781a */ /* 0x000fe40000000000 */
[----:B------:R-:W-:Y:S02]  /*0570*/  LOP3.LUT R10, R8, 0x200, RZ, 0xfc, !PT ;  /* 0x00000200080a7812 */ /* 0x000fe400078efcff */
[----:B------:R-:W-:Y:S01]  /*0580*/  LOP3.LUT R9, R0, R9, RZ, 0xfc, !PT ;  /* 0x0000000900097212 */ /* 0x000fe200078efcff */
[C---:B------:R-:W-:Y:S01]  /*0590*/  IMAD R0, R11.reuse, -0x140, R14 ;  /* 0xfffffec00b007824 */ /* 0x040fe200078e020e */
[----:B------:R-:W-:Y:S02]  /*05a0*/  ISETP.GE.AND P0, PT, R14, 0x500, PT ;  /* 0x000005000e00780c */ /* 0x000fe40003f06270 */
[----:B------:R-:W-:Y:S01]  /*05b0*/  SHF.R.U32.HI R10, RZ, 0x3, R10 ;  /* 0x00000003ff0a7819 */ /* 0x000fe2000001160a */
[----:B------:R-:W-:Y:S01]  /*05c0*/  IMAD R0, R11, 0x34d00, R0 ;  /* 0x00034d000b007824 */ /* 0x000fe200078e0200 */
[----:B------:R-:W-:-:S02]  /*05d0*/  ISETP.LT.AND P1, PT, R9, 0x2a4, !P0 ;  /* 0x000002a40900780c */ /* 0x000fc40004721270 */
[----:B------:R-:W-:Y:S01]  /*05e0*/  LOP3.LUT R13, R10, 0x7c, RZ, 0xc0, !PT ;  /* 0x0000007c0a0d7812 */ /* 0x000fe200078ec0ff */
[----:B------:R-:W-:-:S04]  /*05f0*/  IMAD R11, R9, 0x140, R0 ;  /* 0x00000140090b7824 */ /* 0x000fc800078e0200 */
[----:B------:R-:W-:-:S05]  /*0600*/  IMAD.IADD R13, R8, 0x1, R13 ;  /* 0x00000001080d7824 */ /* 0x000fca00078e020d */
[----:B------:R-:W-:Y:S01]  /*0610*/  LEA R13, R13, UR4, 0x2 ;  /* 0x000000040d0d7c11 */ /* 0x000fe2000f8e10ff */
[----:B--2---:R-:W-:Y:S04]  /*0620*/  STS [R12+0x10], R18 ;  /* 0x000010120c007388 */ /* 0x004fe80000000800 */
[----:B---3--:R-:W-:Y:S04]  /*0630*/  STS [R12], R24 ;  /* 0x000000180c007388 */ /* 0x008fe80000000800 */
[----:B----4-:R-:W-:Y:S04]  /*0640*/  STS [R12+0x20], R19 ;  /* 0x000020130c007388 */ /* 0x010fe80000000800 */
[----:B------:R-:W-:Y:S04]  /*0650*/  STS [R12+0x30], R20 ;  /* 0x000030140c007388 */ /* 0x000fe80000000800 */
[----:B------:R-:W-:Y:S04]  /*0660*/  STS [R12+0x40], R21 ;  /* 0x000040150c007388 */ /* 0x000fe80000000800 */
[----:B------:R-:W-:Y:S04]  /*0670*/  STS [R12+0x50], R22 ;  /* 0x000050160c007388 */ /* 0x000fe80000000800 */
[----:B------:R-:W-:Y:S04]  /*0680*/  STS [R12+0x60], R23 ;  /* 0x000060170c007388 */ /* 0x000fe80000000800 */
[----:B------:R1:W-:Y:S01]  /*0690*/  STS [R12+0x70], R25 ;  /* 0x000070190c007388 */ /* 0x0003e20000000800 */
[----:B------:R-:W-:Y:S06]  /*06a0*/  BAR.SYNC.DEFER_BLOCKING 0x0 ;  /* 0x0000000000007b1d */ /* 0x000fec0000010000 */
[----:B------:R-:W2:Y:S01]  /*06b0*/  LDS.128 R4, [R4] ;  /* 0x0000000004047984 */ /* 0x000ea20000000c00 */
[----:B-1----:R-:W-:-:S04]  /*06c0*/  LOP3.LUT R12, R9, 0x10, RZ, 0xfc, !PT ;  /* 0x00000010090c7812 */ /* 0x002fc800078efcff */
[----:B------:R-:W-:Y:S01]  /*06d0*/  ISETP.LT.AND P0, PT, R12, 0x2a4, !P0 ;  /* 0x000002a40c00780c */ /* 0x000fe20004701270 */
[----:B0-----:R-:W-:-:S05]  /*06e0*/  IMAD.WIDE R8, R11, 0x4, R2 ;  /* 0x000000040b087825 */ /* 0x001fca00078e0202 */
[----:B--2---:R0:W-:Y:S07]  /*06f0*/  @P1 STG.E.128 desc[UR6][R8.64], R4 ;  /* 0x0000000408001986 */ /* 0x0041ee000c101d06 */
[----:B0-----:R-:W-:Y:S05]  /*0700*/  @!P0 EXIT ;  /* 0x000000000000894d */ /* 0x001fea0003800000 */
[----:B------:R-:W0:Y:S01]  /*0710*/  LDS.128 R12, [R13+0x800] ;  /* 0x000800000d0c7984 */ /* 0x000e220000000c00 */
[----:B------:R-:W-:-:S04]  /*0720*/  VIADD R11, R11, 0x1400 ;  /* 0x000014000b0b7836 */ /* 0x000fc80000000000 */
[----:B------:R-:W-:-:S05]  /*0730*/  IMAD.WIDE R2, R11, 0x4, R2 ;  /* 0x000000040b027825 */ /* 0x000fca00078e0202 */
[----:B0-----:R-:W-:Y:S01]  /*0740*/  STG.E.128 desc[UR6][R2.64], R12 ;  /* 0x0000000c02007986 */ /* 0x001fe2000c101d06 */
[----:B------:R-:W-:Y:S05]  /*0750*/  EXIT ;  /* 0x000000000000794d */ /* 0x000fea0003800000 */
.L_x_0:
[----:B------:R-:W-:-:S00]  /*0760*/  BRA `(.L_x_0) ;  /* 0xfffffffc00fc7947 */ /* 0x000fc0000383ffff */
[----:B------:R-:W-:-:S00]  /*0770*/  NOP ;  /* 0x0000000000007918 */ /* 0x000fc00000000000 */
        /* <DEDUP_REMOVED lines=8> */
.L_x_1:


//--------------------- .nv.shared.triton_poi_fused_clone_11 --------------------------
	.section	.nv.shared.triton_poi_fused_clone_11,"aw",@nobits
	.sectionflags	@""
	.align	16
	.zero		1024


//--------------------- .nv.constant0.triton_poi_fused_clone_11 --------------------------
	.section	.nv.constant0.triton_poi_fused_clone_11,"a",@progbits
	.sectionflags	@""
	.align	4
.nv.constant0.triton_poi_fused_clone_11:
	.zero		552
